	.headerflags	@"EF_CUDA_TEXMODE_UNIFIED EF_CUDA_64BIT_ADDRESS EF_CUDA_ACCELERATORS EF_CUDA_SM90 EF_CUDA_VIRTUAL_SM(EF_CUDA_SM90)"
	.elftype	@"ET_EXEC"


//--------------------- .nv.info                  --------------------------
	.section	.nv.info,"",@"SHT_CUDA_INFO"
	.align	4


	//----- nvinfo : EIATTR_REGCOUNT
	.align		4
        /*0000*/ 	.byte	0x04, 0x2f
        /*0002*/ 	.short	(.L_1 - .L_0)
	.align		4
.L_0:
        /*0004*/ 	.word	index@(triton_poi_fused_convolution_relu_6)
        /*0008*/ 	.word	0x0000001a


	//----- nvinfo : EIATTR_MIN_STACK_SIZE
	.align		4
.L_1:
        /*000c*/ 	.byte	0x04, 0x12
        /*000e*/ 	.short	(.L_3 - .L_2)
	.align		4
.L_2:
        /*0010*/ 	.word	index@(triton_poi_fused_convolution_relu_6)
        /*0014*/ 	.word	0x00000000


	//----- nvinfo : EIATTR_FRAME_SIZE
	.align		4
.L_3:
        /*0018*/ 	.byte	0x04, 0x11
        /*001a*/ 	.short	(.L_5 - .L_4)
	.align		4
.L_4:
        /*001c*/ 	.word	index@(triton_poi_fused_convolution_relu_6)
        /*0020*/ 	.word	0x00000000


	//----- nvinfo : EIATTR_MIN_STACK_SIZE
	.align		4
.L_5:
        /*0024*/ 	.byte	0x04, 0x12
        /*0026*/ 	.short	(.L_7 - .L_6)
	.align		4
.L_6:
        /*0028*/ 	.word	index@(triton_poi_fused_convolution_relu_6)
        /*002c*/ 	.word	0x00000000
.L_7:


//--------------------- .nv.info.triton_poi_fused_convolution_relu_6 --------------------------
	.section	.nv.info.triton_poi_fused_convolution_relu_6,"",@"SHT_CUDA_INFO"
	.sectionflags	@""
	.align	4


	//----- nvinfo : EIATTR_CUDA_API_VERSION
	.align		4
        /*0000*/ 	.byte	0x04, 0x37
        /*0002*/ 	.short	(.L_9 - .L_8)
.L_8:
        /*0004*/ 	.word	0x0000007c


	//----- nvinfo : EIATTR_KPARAM_INFO
	.align		4
.L_9:
        /*0008*/ 	.byte	0x04, 0x17
        /*000a*/ 	.short	(.L_11 - .L_10)
.L_10:
        /*000c*/ 	.word	0x00000000
        /*0010*/ 	.short	0x0002
        /*0012*/ 	.short	0x0010
        /*0014*/ 	.byte	0x00, 0xf0, 0x11, 0x00


	//----- nvinfo : EIATTR_KPARAM_INFO
	.align		4
.L_11:
        /*0018*/ 	.byte	0x04, 0x17
        /*001a*/ 	.short	(.L_13 - .L_12)
.L_12:
        /*001c*/ 	.word	0x00000000
        /*0020*/ 	.short	0x0001
        /*0022*/ 	.short	0x0008
        /*0024*/ 	.byte	0x00, 0xf4, 0x21, 0x00


	//----- nvinfo : EIATTR_KPARAM_INFO
	.align		4
.L_13:
        /*0028*/ 	.byte	0x04, 0x17
        /*002a*/ 	.short	(.L_15 - .L_14)
.L_14:
        /*002c*/ 	.word	0x00000000
        /*0030*/ 	.short	0x0000
        /*0032*/ 	.short	0x0000
        /*0034*/ 	.byte	0x00, 0xf4, 0x21, 0x00


	//----- nvinfo : EIATTR_SPARSE_MMA_MASK
	.align		4
.L_15:
        /*0038*/ 	.byte	0x03, 0x50
        /*003a*/ 	.short	0x0000


	//----- nvinfo : EIATTR_MAXREG_COUNT
	.align		4
        /*003c*/ 	.byte	0x03, 0x1b
        /*003e*/ 	.short	0x00ff


	//----- nvinfo : EIATTR_EXIT_INSTR_OFFSETS
	.align		4
        /*0040*/ 	.byte	0x04, 0x1c
        /*0042*/ 	.short	(.L_17 - .L_16)


	//   ....[0]....
.L_16:
        /*0044*/ 	.word	0x00000490


	//   ....[1]....
        /*0048*/ 	.word	0x000004b0


	//----- nvinfo : EIATTR_REQNTID
	.align		4
.L_17:
        /*004c*/ 	.byte	0x04, 0x10
        /*004e*/ 	.short	(.L_19 - .L_18)
.L_18:
        /*0050*/ 	.word	0x00000080
        /*0054*/ 	.word	0x00000001
        /*0058*/ 	.word	0x00000001


	//----- nvinfo : EIATTR_CBANK_PARAM_SIZE
	.align		4
.L_19:
        /*005c*/ 	.byte	0x03, 0x19
        /*005e*/ 	.short	0x0014


	//----- nvinfo : EIATTR_PARAM_CBANK
	.align		4
        /*0060*/ 	.byte	0x04, 0x0a
        /*0062*/ 	.short	(.L_21 - .L_20)
	.align		4
.L_20:
        /*0064*/ 	.word	index@(.nv.constant0.triton_poi_fused_convolution_relu_6)
        /*0068*/ 	.short	0x0210
        /*006a*/ 	.short	0x0014


	//----- nvinfo : EIATTR_SW_WAR
	.align		4
.L_21:
        /*006c*/ 	.byte	0x04, 0x36
        /*006e*/ 	.short	(.L_23 - .L_22)
.L_22:
        /*0070*/ 	.word	0x00000008
.L_23:


//--------------------- .nv.callgraph             --------------------------
	.section	.nv.callgraph,"",@"SHT_CUDA_CALLGRAPH"
	.align	4
	.sectionentsize	8
	.align		4
        /*0000*/ 	.word	0x00000000
	.align		4
        /*0004*/ 	.word	0xffffffff
	.align		4
        /*0008*/ 	.word	0x00000000
	.align		4
        /*000c*/ 	.word	0xfffffffe
	.align		4
        /*0010*/ 	.word	0x00000000
	.align		4
        /*0014*/ 	.word	0xfffffffd
	.align		4
        /*0018*/ 	.word	0x00000000
	.align		4
        /*001c*/ 	.word	0xfffffffc


//--------------------- .text.triton_poi_fused_convolution_relu_6 --------------------------
	.section	.text.triton_poi_fused_convolution_relu_6,"ax",@progbits
	.align	128
        .global         triton_poi_fused_convolution_relu_6
        .type           triton_poi_fused_convolution_relu_6,@function
        .size           triton_poi_fused_convolution_relu_6,(.L_x_1 - triton_poi_fused_convolution_relu_6)
        .other          triton_poi_fused_convolution_relu_6,@"STO_CUDA_ENTRY STV_DEFAULT"
triton_poi_fused_convolution_relu_6:
.text.triton_poi_fused_convolution_relu_6:
[----:B------:R-:W0:Y:S02]  /*0000*/  LDC R1, c[0x0][0x28] ;  /* 0x00000a00ff017b82 */ /* 0x000e240000000800 */
[----:B------:R-:W1:Y:S01]  /*0010*/  S2R R0, SR_TID.X ;  /* 0x0000000000007919 */ /* 0x000e620000002100 */
[----:B------:R-:W-:Y:S01]  /*0020*/  IMAD.MOV.U32 R4, RZ, RZ, RZ ;  /* 0x000000ffff047224 */ /* 0x000fe200078e00ff */
[----:B------:R-:W2:Y:S01]  /*0030*/  LDC.64 R6, c[0x0][0x210] ;  /* 0x00008400ff067b82 */ /* 0x000ea20000000a00 */
[----:B------:R-:W-:Y:S01]  /*0040*/  IMAD.MOV.U32 R12, RZ, RZ, RZ ;  /* 0x000000ffff0c7224 */ /* 0x000fe200078e00ff */
[----:B------:R-:W3:Y:S01]  /*0050*/  S2R R5, SR_CTAID.X ;  /* 0x0000000000057919 */ /* 0x000ee20000002500 */
[----:B------:R-:W-:Y:S02]  /*0060*/  CS2R R18, SRZ ;  /* 0x0000000000127805 */ /* 0x000fe4000001ff00 */
[----:B------:R-:W-:Y:S01]  /*0070*/  CS2R R20, SRZ ;  /* 0x0000000000147805 */ /* 0x000fe2000001ff00 */
[----:B------:R-:W-:Y:S02]  /*0080*/  ULDC.64 UR4, c[0x0][0x208] ;  /* 0x0000820000047ab9 */ /* 0x000fe40000000a00 */
[----:B------:R-:W4:Y:S01]  /*0090*/  LDC.64 R2, c[0x0][0x218] ;  /* 0x00008600ff027b82 */ /* 0x000f220000000a00 */
[----:B-1----:R-:W-:-:S05]  /*00a0*/  IMAD.SHL.U32 R0, R0, 0x4, RZ ;  /* 0x0000000400007824 */ /* 0x002fca00078e00ff */
[----:B------:R-:W-:-:S05]  /*00b0*/  LOP3.LUT R0, R0, 0x1fc, RZ, 0xc0, !PT ;  /* 0x000001fc00007812 */ /* 0x000fca00078ec0ff */
[----:B---3--:R-:W-:-:S04]  /*00c0*/  IMAD R5, R5, 0x400, R0 ;  /* 0x0000040005057824 */ /* 0x008fc800078e0200 */
[C---:B------:R-:W-:Y:S01]  /*00d0*/  VIADD R13, R5.reuse, 0x200 ;  /* 0x00000200050d7836 */ /* 0x040fe20000000000 */
[C---:B------:R-:W-:Y:S01]  /*00e0*/  ISETP.GE.AND P1, PT, R5.reuse, 0x697800, PT ;  /* 0x006978000500780c */ /* 0x040fe20003f26270 */
[----:B------:R-:W-:-:S03]  /*00f0*/  IMAD.HI R0, R5, -0x64a7c8c7, R4 ;  /* 0x9b58373905007827 */ /* 0x000fc600078e0204 */
[C---:B------:R-:W-:Y:S01]  /*0100*/  ISETP.GE.AND P0, PT, R13.reuse, 0x697800, PT ;  /* 0x006978000d00780c */ /* 0x040fe20003f06270 */
[----:B------:R-:W-:Y:S01]  /*0110*/  IMAD.HI R4, R13, -0x64a7c8c7, R12 ;  /* 0x9b5837390d047827 */ /* 0x000fe200078e020c */
[----:B------:R-:W-:-:S03]  /*0120*/  SHF.R.U32.HI R9, RZ, 0x1f, R0 ;  /* 0x0000001fff097819 */ /* 0x000fc60000011600 */
[----:B--2---:R-:W-:Y:S01]  /*0130*/  IMAD.WIDE R12, R5, 0x4, R6 ;  /* 0x00000004050c7825 */ /* 0x004fe200078e0206 */
[----:B------:R-:W-:Y:S02]  /*0140*/  SHF.R.U32.HI R11, RZ, 0x1f, R4 ;  /* 0x0000001fff0b7819 */ /* 0x000fe40000011604 */
[----:B------:R-:W-:Y:S02]  /*0150*/  CS2R R6, SRZ ;  /* 0x0000000000067805 */ /* 0x000fe4000001ff00 */
[----:B------:R-:W-:Y:S02]  /*0160*/  LEA.HI.SX32 R9, R0, R9, 0x12 ;  /* 0x0000000900097211 */ /* 0x000fe400078f92ff */
[----:B------:R-:W-:Y:S02]  /*0170*/  LEA.HI.SX32 R11, R4, R11, 0x12 ;  /* 0x0000000b040b7211 */ /* 0x000fe400078f92ff */
[----:B------:R-:W-:Y:S02]  /*0180*/  LEA.HI R0, R9, R9, RZ, 0x6 ;  /* 0x0000000909007211 */ /* 0x000fe400078f30ff */
[----:B------:R-:W-:-:S02]  /*0190*/  LEA.HI R4, R11, R11, RZ, 0x6 ;  /* 0x0000000b0b047211 */ /* 0x000fc400078f30ff */
[----:B------:R-:W-:Y:S02]  /*01a0*/  LOP3.LUT R0, R0, 0xffffffc0, RZ, 0xc0, !PT ;  /* 0xffffffc000007812 */ /* 0x000fe400078ec0ff */
[----:B------:R-:W-:-:S03]  /*01b0*/  LOP3.LUT R4, R4, 0xffffffc0, RZ, 0xc0, !PT ;  /* 0xffffffc004047812 */ /* 0x000fc600078ec0ff */
[----:B------:R-:W-:Y:S02]  /*01c0*/  IMAD.IADD R15, R9, 0x1, -R0 ;  /* 0x00000001090f7824 */ /* 0x000fe400078e0a00 */
[----:B------:R-:W-:Y:S01]  /*01d0*/  IMAD.IADD R17, R11, 0x1, -R4 ;  /* 0x000000010b117824 */ /* 0x000fe200078e0a04 */
[----:B------:R-:W-:Y:S01]  /*01e0*/  CS2R R4, SRZ ;  /* 0x0000000000047805 */ /* 0x000fe2000001ff00 */
[--C-:B----4-:R-:W-:Y:S01]  /*01f0*/  IMAD.WIDE R14, R15, 0x4, R2.reuse ;  /* 0x000000040f0e7825 */ /* 0x110fe200078e0202 */
[----:B------:R-:W-:Y:S02]  /*0200*/  CS2R R8, SRZ ;  /* 0x0000000000087805 */ /* 0x000fe4000001ff00 */
[----:B------:R-:W-:Y:S02]  /*0210*/  CS2R R10, SRZ ;  /* 0x00000000000a7805 */ /* 0x000fe4000001ff00 */
[----:B------:R-:W2:Y:S01]  /*0220*/  @!P1 LDG.E.128 R4, desc[UR4][R12.64] ;  /* 0x000000040c049981 */ /* 0x000ea2000c1e1d00 */
[----:B------:R-:W-:-:S03]  /*0230*/  IMAD.WIDE R16, R17, 0x4, R2 ;  /* 0x0000000411107825 */ /* 0x000fc600078e0202 */
[----:B------:R-:W2:Y:S01]  /*0240*/  @!P1 LDG.E.EL R19, desc[UR4][R14.64] ;  /* 0x000000040e139981 */ /* 0x000ea2000c2e1900 */
[----:B------:R-:W-:-:S03]  /*0250*/  CS2R R2, SRZ ;  /* 0x0000000000027805 */ /* 0x000fc6000001ff00 */
[----:B------:R-:W3:Y:S04]  /*0260*/  @!P1 LDG.E.EL R18, desc[UR4][R14.64] ;  /* 0x000000040e129981 */ /* 0x000ee8000c2e1900 */
[----:B------:R-:W4:Y:S01]  /*0270*/  @!P1 LDG.E.EL R21, desc[UR4][R14.64] ;  /* 0x000000040e159981 */ /* 0x000f22000c2e1900 */
[----:B------:R-:W-:-:S03]  /*0280*/  IMAD.MOV.U32 R23, RZ, RZ, RZ ;  /* 0x000000ffff177224 */ /* 0x000fc600078e00ff */
[----:B------:R-:W5:Y:S01]  /*0290*/  @!P1 LDG.E.EL R20, desc[UR4][R14.64] ;  /* 0x000000040e149981 */ /* 0x000f62000c2e1900 */
[----:B------:R-:W-:-:S03]  /*02a0*/  IMAD.MOV.U32 R0, RZ, RZ, RZ ;  /* 0x000000ffff007224 */ /* 0x000fc600078e00ff */
[----:B------:R-:W5:Y:S04]  /*02b0*/  @!P0 LDG.E.128 R8, desc[UR4][R12.64+0x800] ;  /* 0x000800040c088981 */ /* 0x000f68000c1e1d00 */
[----:B------:R-:W5:Y:S04]  /*02c0*/  @!P0 LDG.E.EL R2, desc[UR4][R16.64] ;  /* 0x0000000410028981 */ /* 0x000f68000c2e1900 */
[----:B------:R-:W5:Y:S04]  /*02d0*/  @!P0 LDG.E.EL R23, desc[UR4][R16.64] ;  /* 0x0000000410178981 */ /* 0x000f68000c2e1900 */
[----:B------:R-:W5:Y:S04]  /*02e0*/  @!P0 LDG.E.EL R3, desc[UR4][R16.64] ;  /* 0x0000000410038981 */ /* 0x000f68000c2e1900 */
[----:B------:R-:W5:Y:S01]  /*02f0*/  @!P0 LDG.E.EL R0, desc[UR4][R16.64] ;  /* 0x0000000410008981 */ /* 0x000f62000c2e1900 */
[----:B--2---:R-:W-:Y:S01]  /*0300*/  FSETP.GEU.AND P5, PT, R4, -R19, PT ;  /* 0x800000130400720b */ /* 0x004fe20003fae000 */
[----:B------:R-:W-:Y:S01]  /*0310*/  FADD R4, R19, R4 ;  /* 0x0000000413047221 */ /* 0x000fe20000000000 */
[----:B---3--:R-:W-:Y:S01]  /*0320*/  FSETP.GEU.AND P4, PT, R5, -R18, PT ;  /* 0x800000120500720b */ /* 0x008fe20003f8e000 */
[----:B------:R-:W-:Y:S01]  /*0330*/  FADD R5, R18, R5 ;  /* 0x0000000512057221 */ /* 0x000fe20000000000 */
[----:B----4-:R-:W-:Y:S01]  /*0340*/  FSETP.GEU.AND P3, PT, R6, -R21, PT ;  /* 0x800000150600720b */ /* 0x010fe20003f6e000 */
[----:B------:R-:W-:Y:S01]  /*0350*/  FADD R6, R21, R6 ;  /* 0x0000000615067221 */ /* 0x000fe20000000000 */
[----:B-----5:R-:W-:Y:S01]  /*0360*/  FADD R14, R20, R7 ;  /* 0x00000007140e7221 */ /* 0x020fe20000000000 */
[----:B------:R-:W-:-:S02]  /*0370*/  FSETP.GEU.AND P2, PT, R7, -R20, PT ;  /* 0x800000140700720b */ /* 0x000fc40003f4e000 */
[----:B------:R-:W-:Y:S02]  /*0380*/  SEL R4, R4, RZ, P5 ;  /* 0x000000ff04047207 */ /* 0x000fe40002800000 */
[----:B------:R-:W-:Y:S02]  /*0390*/  SEL R5, R5, RZ, P4 ;  /* 0x000000ff05057207 */ /* 0x000fe40002000000 */
[----:B------:R-:W-:Y:S02]  /*03a0*/  SEL R6, R6, RZ, P3 ;  /* 0x000000ff06067207 */ /* 0x000fe40001800000 */
[----:B------:R-:W-:Y:S02]  /*03b0*/  SEL R7, R14, RZ, P2 ;  /* 0x000000ff0e077207 */ /* 0x000fe40001000000 */
[----:B------:R-:W-:Y:S01]  /*03c0*/  FSETP.GEU.AND P3, PT, R9, -R2, PT ;  /* 0x800000020900720b */ /* 0x000fe20003f6e000 */
[----:B------:R-:W-:Y:S01]  /*03d0*/  FADD R2, R2, R9 ;  /* 0x0000000902027221 */ /* 0x000fe20000000000 */
[----:B------:R-:W-:Y:S01]  /*03e0*/  FSETP.GEU.AND P4, PT, R8, -R23, PT ;  /* 0x800000170800720b */ /* 0x000fe20003f8e000 */
[----:B------:R-:W-:Y:S01]  /*03f0*/  FADD R8, R23, R8 ;  /* 0x0000000817087221 */ /* 0x000fe20000000000 */
[----:B------:R1:W-:Y:S01]  /*0400*/  @!P1 STG.E.128 desc[UR4][R12.64], R4 ;  /* 0x000000040c009986 */ /* 0x0003e2000c101d04 */
[----:B------:R-:W-:Y:S01]  /*0410*/  FSETP.GEU.AND P2, PT, R10, -R3, PT ;  /* 0x800000030a00720b */ /* 0x000fe20003f4e000 */
[----:B------:R-:W-:Y:S01]  /*0420*/  FADD R3, R3, R10 ;  /* 0x0000000a03037221 */ /* 0x000fe20000000000 */
[----:B------:R-:W-:Y:S01]  /*0430*/  FADD R9, R0, R11 ;  /* 0x0000000b00097221 */ /* 0x000fe20000000000 */
[----:B------:R-:W-:-:S02]  /*0440*/  FSETP.GEU.AND P1, PT, R11, -R0, PT ;  /* 0x800000000b00720b */ /* 0x000fc40003f2e000 */
[----:B------:R-:W-:Y:S02]  /*0450*/  SEL R16, R8, RZ, P4 ;  /* 0x000000ff08107207 */ /* 0x000fe40002000000 */
[----:B------:R-:W-:Y:S02]  /*0460*/  SEL R17, R2, RZ, P3 ;  /* 0x000000ff02117207 */ /* 0x000fe40001800000 */
[----:B------:R-:W-:Y:S02]  /*0470*/  SEL R18, R3, RZ, P2 ;  /* 0x000000ff03127207 */ /* 0x000fe40001000000 */
[----:B------:R-:W-:Y:S01]  /*0480*/  SEL R19, R9, RZ, P1 ;  /* 0x000000ff09137207 */ /* 0x000fe20000800000 */
[----:B------:R-:W-:Y:S06]  /*0490*/  @P0 EXIT ;  /* 0x000000000000094d */ /* 0x000fec0003800000 */
[----:B------:R-:W-:Y:S01]  /*04a0*/  STG.E.128 desc[UR4][R12.64+0x800], R16 ;  /* 0x000800100c007986 */ /* 0x000fe2000c101d04 */
[----:B------:R-:W-:Y:S05]  /*04b0*/  EXIT ;  /* 0x000000000000794d */ /* 0x000fea0003800000 */
.L_x_0:
[----:B------:R-:W-:-:S00]  /*04c0*/  BRA `(.L_x_0) ;  /* 0xfffffffc00fc7947 */ /* 0x000fc0000383ffff */
[----:B------:R-:W-:-:S00]  /*04d0*/  NOP ;  /* 0x0000000000007918 */ /* 0x000fc00000000000 */
        /* <DEDUP_REMOVED lines=10> */
.L_x_1:


//--------------------- .nv.constant0.triton_poi_fused_convolution_relu_6 --------------------------
	.section	.nv.constant0.triton_poi_fused_convolution_relu_6,"a",@progbits
	.sectionflags	@""
	.align	4
.nv.constant0.triton_poi_fused_convolution_relu_6:
	.zero		548
